	.headerflags	@"EF_CUDA_TEXMODE_UNIFIED EF_CUDA_64BIT_ADDRESS EF_CUDA_ACCELERATORS EF_CUDA_SM90 EF_CUDA_VIRTUAL_SM(EF_CUDA_SM90)"
	.elftype	@"ET_EXEC"


//--------------------- .nv.info                  --------------------------
	.section	.nv.info,"",@"SHT_CUDA_INFO"
	.align	4


	//----- nvinfo : EIATTR_REGCOUNT
	.align		4
        /*0000*/ 	.byte	0x04, 0x2f
        /*0002*/ 	.short	(.L_3 - .L_2)
	.align		4
.L_2:
        /*0004*/ 	.word	index@(triton_poi_fused__native_batch_norm_legit_no_training_add_convolution_relu_9)
        /*0008*/ 	.word	0x00000030


	//----- nvinfo : EIATTR_MIN_STACK_SIZE
	.align		4
.L_3:
        /*000c*/ 	.byte	0x04, 0x12
        /*000e*/ 	.short	(.L_5 - .L_4)
	.align		4
.L_4:
        /*0010*/ 	.word	index@(triton_poi_fused__native_batch_norm_legit_no_training_add_convolution_relu_9)
        /*0014*/ 	.word	0x00000000


	//----- nvinfo : EIATTR_FRAME_SIZE
	.align		4
.L_5:
        /*0018*/ 	.byte	0x04, 0x11
        /*001a*/ 	.short	(.L_7 - .L_6)
	.align		4
.L_6:
        /*001c*/ 	.word	index@(triton_poi_fused__native_batch_norm_legit_no_training_add_convolution_relu_9)
        /*0020*/ 	.word	0x00000000


	//----- nvinfo : EIATTR_MIN_STACK_SIZE
	.align		4
.L_7:
        /*0024*/ 	.byte	0x04, 0x12
        /*0026*/ 	.short	(.L_9 - .L_8)
	.align		4
.L_8:
        /*0028*/ 	.word	index@(triton_poi_fused__native_batch_norm_legit_no_training_add_convolution_relu_9)
        /*002c*/ 	.word	0x00000000
.L_9:


//--------------------- .nv.info.triton_poi_fused__native_batch_norm_legit_no_training_add_convolution_relu_9 --------------------------
	.section	.nv.info.triton_poi_fused__native_batch_norm_legit_no_training_add_convolution_relu_9,"",@"SHT_CUDA_INFO"
	.sectionflags	@""
	.align	4


	//----- nvinfo : EIATTR_CUDA_API_VERSION
	.align		4
        /*0000*/ 	.byte	0x04, 0x37
        /*0002*/ 	.short	(.L_11 - .L_10)
.L_10:
        /*0004*/ 	.word	0x0000007c


	//----- nvinfo : EIATTR_KPARAM_INFO
	.align		4
.L_11:
        /*0008*/ 	.byte	0x04, 0x17
        /*000a*/ 	.short	(.L_13 - .L_12)
.L_12:
        /*000c*/ 	.word	0x00000000
        /*0010*/ 	.short	0x0009
        /*0012*/ 	.short	0x0044
        /*0014*/ 	.byte	0x00, 0xf0, 0x11, 0x00


	//----- nvinfo : EIATTR_KPARAM_INFO
	.align		4
.L_13:
        /*0018*/ 	.byte	0x04, 0x17
        /*001a*/ 	.short	(.L_15 - .L_14)
.L_14:
        /*001c*/ 	.word	0x00000000
        /*0020*/ 	.short	0x0008
        /*0022*/ 	.short	0x0040
        /*0024*/ 	.byte	0x00, 0xf0, 0x11, 0x00


	//----- nvinfo : EIATTR_KPARAM_INFO
	.align		4
.L_15:
        /*0028*/ 	.byte	0x04, 0x17
        /*002a*/ 	.short	(.L_17 - .L_16)
.L_16:
        /*002c*/ 	.word	0x00000000
        /*0030*/ 	.short	0x0007
        /*0032*/ 	.short	0x0038
        /*0034*/ 	.byte	0x00, 0xf4, 0x21, 0x00


	//----- nvinfo : EIATTR_KPARAM_INFO
	.align		4
.L_17:
        /*0038*/ 	.byte	0x04, 0x17
        /*003a*/ 	.short	(.L_19 - .L_18)
.L_18:
        /*003c*/ 	.word	0x00000000
        /*0040*/ 	.short	0x0006
        /*0042*/ 	.short	0x0030
        /*0044*/ 	.byte	0x00, 0xf4, 0x21, 0x00


	//----- nvinfo : EIATTR_KPARAM_INFO
	.align		4
.L_19:
        /*0048*/ 	.byte	0x04, 0x17
        /*004a*/ 	.short	(.L_21 - .L_20)
.L_20:
        /*004c*/ 	.word	0x00000000
        /*0050*/ 	.short	0x0005
        /*0052*/ 	.short	0x0028
        /*0054*/ 	.byte	0x00, 0xf4, 0x21, 0x00


	//----- nvinfo : EIATTR_KPARAM_INFO
	.align		4
.L_21:
        /*0058*/ 	.byte	0x04, 0x17
        /*005a*/ 	.short	(.L_23 - .L_22)
.L_22:
        /*005c*/ 	.word	0x00000000
        /*0060*/ 	.short	0x0004
        /*0062*/ 	.short	0x0020
        /*0064*/ 	.byte	0x00, 0xf4, 0x21, 0x00


	//----- nvinfo : EIATTR_KPARAM_INFO
	.align		4
.L_23:
        /*0068*/ 	.byte	0x04, 0x17
        /*006a*/ 	.short	(.L_25 - .L_24)
.L_24:
        /*006c*/ 	.word	0x00000000
        /*0070*/ 	.short	0x0003
        /*0072*/ 	.short	0x0018
        /*0074*/ 	.byte	0x00, 0xf4, 0x21, 0x00


	//----- nvinfo : EIATTR_KPARAM_INFO
	.align		4
.L_25:
        /*0078*/ 	.byte	0x04, 0x17
        /*007a*/ 	.short	(.L_27 - .L_26)
.L_26:
        /*007c*/ 	.word	0x00000000
        /*0080*/ 	.short	0x0002
        /*0082*/ 	.short	0x0010
        /*0084*/ 	.byte	0x00, 0xf4, 0x21, 0x00


	//----- nvinfo : EIATTR_KPARAM_INFO
	.align		4
.L_27:
        /*0088*/ 	.byte	0x04, 0x17
        /*008a*/ 	.short	(.L_29 - .L_28)
.L_28:
        /*008c*/ 	.word	0x00000000
        /*0090*/ 	.short	0x0001
        /*0092*/ 	.short	0x0008
        /*0094*/ 	.byte	0x00, 0xf4, 0x21, 0x00


	//----- nvinfo : EIATTR_KPARAM_INFO
	.align		4
.L_29:
        /*0098*/ 	.byte	0x04, 0x17
        /*009a*/ 	.short	(.L_31 - .L_30)
.L_30:
        /*009c*/ 	.word	0x00000000
        /*00a0*/ 	.short	0x0000
        /*00a2*/ 	.short	0x0000
        /*00a4*/ 	.byte	0x00, 0xf4, 0x21, 0x00


	//----- nvinfo : EIATTR_SPARSE_MMA_MASK
	.align		4
.L_31:
        /*00a8*/ 	.byte	0x03, 0x50
        /*00aa*/ 	.short	0x0000


	//----- nvinfo : EIATTR_MAXREG_COUNT
	.align		4
        /*00ac*/ 	.byte	0x03, 0x1b
        /*00ae*/ 	.short	0x00ff


	//----- nvinfo : EIATTR_EXIT_INSTR_OFFSETS
	.align		4
        /*00b0*/ 	.byte	0x04, 0x1c
        /*00b2*/ 	.short	(.L_33 - .L_32)


	//   ....[0]....
.L_32:
        /*00b4*/ 	.word	0x00000df0


	//   ....[1]....
        /*00b8*/ 	.word	0x00000e40


	//----- nvinfo : EIATTR_REQNTID
	.align		4
.L_33:
        /*00bc*/ 	.byte	0x04, 0x10
        /*00be*/ 	.short	(.L_35 - .L_34)
.L_34:
        /*00c0*/ 	.word	0x00000080
        /*00c4*/ 	.word	0x00000001
        /*00c8*/ 	.word	0x00000001


	//----- nvinfo : EIATTR_CBANK_PARAM_SIZE
	.align		4
.L_35:
        /*00cc*/ 	.byte	0x03, 0x19
        /*00ce*/ 	.short	0x0048


	//----- nvinfo : EIATTR_PARAM_CBANK
	.align		4
        /*00d0*/ 	.byte	0x04, 0x0a
        /*00d2*/ 	.short	(.L_37 - .L_36)
	.align		4
.L_36:
        /*00d4*/ 	.word	index@(.nv.constant0.triton_poi_fused__native_batch_norm_legit_no_training_add_convolution_relu_9)
        /*00d8*/ 	.short	0x0210
        /*00da*/ 	.short	0x0048


	//----- nvinfo : EIATTR_SW_WAR
	.align		4
.L_37:
        /*00dc*/ 	.byte	0x04, 0x36
        /*00de*/ 	.short	(.L_39 - .L_38)
.L_38:
        /*00e0*/ 	.word	0x00000008
.L_39:


//--------------------- .nv.callgraph             --------------------------
	.section	.nv.callgraph,"",@"SHT_CUDA_CALLGRAPH"
	.align	4
	.sectionentsize	8
	.align		4
        /*0000*/ 	.word	0x00000000
	.align		4
        /*0004*/ 	.word	0xffffffff
	.align		4
        /*0008*/ 	.word	0x00000000
	.align		4
        /*000c*/ 	.word	0xfffffffe
	.align		4
        /*0010*/ 	.word	0x00000000
	.align		4
        /*0014*/ 	.word	0xfffffffd
	.align		4
        /*0018*/ 	.word	0x00000000
	.align		4
        /*001c*/ 	.word	0xfffffffc


//--------------------- .nv.constant4             --------------------------
	.section	.nv.constant4,"a",@progbits
	.align	8
	.align		8
.nv.constant4:
        /*0000*/ 	.dword	_$_str
	.align		8
        /*0008*/ 	.dword	_$_str_$_2


//--------------------- .text.triton_poi_fused__native_batch_norm_legit_no_training_add_convolution_relu_9 --------------------------
	.section	.text.triton_poi_fused__native_batch_norm_legit_no_training_add_convolution_relu_9,"ax",@progbits
	.sectionflags	@"SHF_BARRIERS=1"
	.align	128
        .global         triton_poi_fused__native_batch_norm_legit_no_training_add_convolution_relu_9
        .type           triton_poi_fused__native_batch_norm_legit_no_training_add_convolution_relu_9,@function
        .size           triton_poi_fused__native_batch_norm_legit_no_training_add_convolution_relu_9,(.L_x_1 - triton_poi_fused__native_batch_norm_legit_no_training_add_convolution_relu_9)
        .other          triton_poi_fused__native_batch_norm_legit_no_training_add_convolution_relu_9,@"STO_CUDA_ENTRY STV_DEFAULT"
triton_poi_fused__native_batch_norm_legit_no_training_add_convolution_relu_9:
.text.triton_poi_fused__native_batch_norm_legit_no_training_add_convolution_relu_9:
[----:B------:R-:W0:Y:S01]  /*0000*/  LDC R1, c[0x0][0x28] ;  /* 0x00000a00ff017b82 */ /* 0x000e220000000800 */
[----:B------:R-:W1:Y:S07]  /*0010*/  S2R R3, SR_TID.X ;  /* 0x0000000000037919 */ /* 0x000e6e0000002100 */
[----:B------:R-:W2:Y:S01]  /*0020*/  LDC.64 R28, c[0x0][0x210] ;  /* 0x00008400ff1c7b82 */ /* 0x000ea20000000a00 */
[----:B------:R-:W-:Y:S02]  /*0030*/  CS2R R20, SRZ ;  /* 0x0000000000147805 */ /* 0x000fe4000001ff00 */
[----:B------:R-:W-:Y:S01]  /*0040*/  CS2R R22, SRZ ;  /* 0x0000000000167805 */ /* 0x000fe2000001ff00 */
[----:B------:R-:W3:Y:S01]  /*0050*/  S2R R5, SR_CTAID.X ;  /* 0x0000000000057919 */ /* 0x000ee20000002500 */
[----:B------:R-:W-:Y:S01]  /*0060*/  ULDC.64 UR6, c[0x0][0x208] ;  /* 0x0000820000067ab9 */ /* 0x000fe20000000a00 */
[----:B------:R-:W-:Y:S01]  /*0070*/  CS2R R24, SRZ ;  /* 0x0000000000187805 */ /* 0x000fe2000001ff00 */
[----:B------:R-:W4:Y:S01]  /*0080*/  S2R R4, SR_CTAID.Y ;  /* 0x0000000000047919 */ /* 0x000f220000002600 */
[----:B------:R-:W-:Y:S01]  /*0090*/  CS2R R26, SRZ ;  /* 0x00000000001a7805 */ /* 0x000fe2000001ff00 */
[----:B------:R-:W5:Y:S01]  /*00a0*/  S2UR UR5, SR_CgaCtaId ;  /* 0x00000000000579c3 */ /* 0x000f620000008800 */
[----:B------:R-:W-:-:S07]  /*00b0*/  UMOV UR4, 0x400 ;  /* 0x0000040000047882 */ /* 0x000fce0000000000 */
[----:B------:R-:W5:Y:S01]  /*00c0*/  LDC.64 R16, c[0x0][0x220] ;  /* 0x00008800ff107b82 */ /* 0x000f620000000a00 */
[----:B------:R-:W-:Y:S01]  /*00d0*/  CS2R R14, SRZ ;  /* 0x00000000000e7805 */ /* 0x000fe2000001ff00 */
[----:B------:R-:W-:-:S06]  /*00e0*/  HFMA2.MMA R41, -RZ, RZ, 0, 0 ;  /* 0x00000000ff297435 */ /* 0x000fcc00000001ff */
[----:B------:R-:W5:Y:S01]  /*00f0*/  LDC.64 R32, c[0x0][0x230] ;  /* 0x00008c00ff207b82 */ /* 0x000f620000000a00 */
[----:B-1----:R-:W-:Y:S01]  /*0100*/  SHF.R.U32.HI R7, RZ, 0x5, R3 ;  /* 0x00000005ff077819 */ /* 0x002fe20000011603 */
[----:B------:R-:W-:Y:S01]  /*0110*/  IMAD.SHL.U32 R0, R3, 0x4, RZ ;  /* 0x0000000403007824 */ /* 0x000fe200078e00ff */
[----:B---3--:R-:W-:Y:S02]  /*0120*/  SHF.L.U32 R5, R5, 0x7, RZ ;  /* 0x0000000705057819 */ /* 0x008fe400000006ff */
[----:B------:R-:W-:Y:S02]  /*0130*/  SGXT.U32 R7, R7, 0x2 ;  /* 0x000000020707781a */ /* 0x000fe40000000000 */
[----:B----4-:R-:W-:Y:S02]  /*0140*/  SHF.L.U32 R2, R4, 0x3, RZ ;  /* 0x0000000304027819 */ /* 0x010fe400000006ff */
[----:B------:R-:W-:Y:S02]  /*0150*/  LOP3.LUT R9, R5, 0x7c, R0, 0xf8, !PT ;  /* 0x0000007c05097812 */ /* 0x000fe400078ef800 */
[----:B------:R-:W-:-:S02]  /*0160*/  LOP3.LUT R2, R2, R7, RZ, 0xfc, !PT ;  /* 0x0000000702027212 */ /* 0x000fc400078efcff */
[----:B------:R-:W-:-:S03]  /*0170*/  ISETP.GE.AND P0, PT, R9, 0x60, PT ;  /* 0x000000600900780c */ /* 0x000fc60003f06270 */
[C---:B------:R-:W-:Y:S01]  /*0180*/  IMAD R19, R2.reuse, 0x60, R9 ;  /* 0x0000006002137824 */ /* 0x040fe200078e0209 */
[----:B------:R-:W-:-:S03]  /*0190*/  LOP3.LUT R2, R2, 0x4, RZ, 0xfc, !PT ;  /* 0x0000000402027812 */ /* 0x000fc600078efcff */
[----:B--2---:R-:W-:-:S06]  /*01a0*/  IMAD.WIDE R6, R19, 0x4, R28 ;  /* 0x0000000413067825 */ /* 0x004fcc00078e021c */
[----:B------:R-:W2:Y:S01]  /*01b0*/  @!P0 LDG.E.EL.128 R20, desc[UR6][R6.64] ;  /* 0x0000000606148981 */ /* 0x000ea2000c2e1d00 */
[----:B------:R-:W-:-:S04]  /*01c0*/  IMAD R13, R2, 0x60, R9 ;  /* 0x00000060020d7824 */ /* 0x000fc800078e0209 */
[----:B------:R-:W-:-:S05]  /*01d0*/  IMAD.WIDE R28, R13, 0x4, R28 ;  /* 0x000000040d1c7825 */ /* 0x000fca00078e021c */
[----:B------:R-:W3:Y:S01]  /*01e0*/  @!P0 LDG.E.EL.128 R24, desc[UR6][R28.64] ;  /* 0x000000061c188981 */ /* 0x000ee2000c2e1d00 */
[----:B------:R-:W-:Y:S01]  /*01f0*/  SHF.R.U32.HI R11, RZ, 0x7, R0 ;  /* 0x00000007ff0b7819 */ /* 0x000fe20000011600 */
[----:B-----5:R-:W-:Y:S01]  /*0200*/  UPRMT UR4, UR5, 0x654, UR4 ;  /* 0x0000065405047896 */ /* 0x020fe20008000004 */
[----:B------:R-:W-:Y:S02]  /*0210*/  LOP3.LUT R2, R0, 0x1fc, RZ, 0xc0, !PT ;  /* 0x000001fc00027812 */ /* 0x000fe400078ec0ff */
[----:B------:R-:W-:Y:S02]  /*0220*/  CS2R R8, SRZ ;  /* 0x0000000000087805 */ /* 0x000fe4000001ff00 */
[----:B------:R-:W-:Y:S01]  /*0230*/  SGXT.U32 R11, R11, 0x2 ;  /* 0x000000020b0b781a */ /* 0x000fe20000000000 */
[----:B0-----:R-:W-:Y:S01]  /*0240*/  IMAD.WIDE R18, R19, 0x4, R16 ;  /* 0x0000000413127825 */ /* 0x001fe200078e0210 */
[----:B------:R-:W-:Y:S02]  /*0250*/  LOP3.LUT R39, R3, 0x7f, RZ, 0xc0, !PT ;  /* 0x0000007f03277812 */ /* 0x000fe400078ec0ff */
[----:B------:R-:W-:-:S02]  /*0260*/  LOP3.LUT R45, R11, 0x1fc, R0, 0xf8, !PT ;  /* 0x000001fc0b2d7812 */ /* 0x000fc400078ef800 */
[----:B------:R-:W-:Y:S02]  /*0270*/  LEA R11, R11, UR4, 0x2 ;  /* 0x000000040b0b7c11 */ /* 0x000fe4000f8e10ff */
[----:B------:R-:W-:Y:S02]  /*0280*/  LEA R45, R45, UR4, 0x2 ;  /* 0x000000042d2d7c11 */ /* 0x000fe4000f8e10ff */
[----:B------:R-:W-:Y:S01]  /*0290*/  LEA R39, R39, UR4, 0x2 ;  /* 0x0000000427277c11 */ /* 0x000fe2000f8e10ff */
[----:B------:R-:W-:Y:S01]  /*02a0*/  IMAD R42, R2, 0x4, R11 ;  /* 0x00000004022a7824 */ /* 0x000fe200078e020b */
[----:B------:R-:W-:Y:S01]  /*02b0*/  CS2R R10, SRZ ;  /* 0x00000000000a7805 */ /* 0x000fe2000001ff00 */
[----:B------:R-:W-:Y:S01]  /*02c0*/  IMAD.WIDE R16, R13, 0x4, R16 ;  /* 0x000000040d107825 */ /* 0x000fe200078e0210 */
[----:B------:R-:W-:Y:S01]  /*02d0*/  CS2R R12, SRZ ;  /* 0x00000000000c7805 */ /* 0x000fe2000001ff00 */
[----:B--2---:R-:W-:Y:S04]  /*02e0*/  STS [R45], R20 ;  /* 0x000000142d007388 */ /* 0x004fe80000000800 */
[----:B------:R-:W-:Y:S04]  /*02f0*/  STS [R42+0x4], R21 ;  /* 0x000004152a007388 */ /* 0x000fe80000000800 */
[----:B------:R-:W-:Y:S04]  /*0300*/  STS [R42+0x8], R22 ;  /* 0x000008162a007388 */ /* 0x000fe80000000800 */
[----:B------:R-:W-:Y:S01]  /*0310*/  STS [R42+0xc], R23 ;  /* 0x00000c172a007388 */ /* 0x000fe20000000800 */
[----:B------:R-:W-:Y:S06]  /*0320*/  BAR.SYNC.DEFER_BLOCKING 0x0 ;  /* 0x0000000000007b1d */ /* 0x000fec0000010000 */
[----:B------:R-:W-:Y:S04]  /*0330*/  LDS R35, [R39] ;  /* 0x0000000027237984 */ /* 0x000fe80000000800 */
[----:B------:R-:W0:Y:S04]  /*0340*/  LDS R38, [R39+0x204] ;  /* 0x0002040027267984 */ /* 0x000e280000000800 */
[----:B------:R-:W-:Y:S04]  /*0350*/  LDS R31, [R39+0x408] ;  /* 0x00040800271f7984 */ /* 0x000fe80000000800 */
[----:B------:R-:W-:Y:S01]  /*0360*/  LDS R30, [R39+0x60c] ;  /* 0x00060c00271e7984 */ /* 0x000fe20000000800 */
[----:B------:R-:W-:Y:S06]  /*0370*/  BAR.SYNC.DEFER_BLOCKING 0x0 ;  /* 0x0000000000007b1d */ /* 0x000fec0000010000 */
[----:B---3--:R-:W-:Y:S04]  /*0380*/  STS [R45], R24 ;  /* 0x000000182d007388 */ /* 0x008fe80000000800 */
[----:B------:R-:W-:Y:S04]  /*0390*/  STS [R42+0x4], R25 ;  /* 0x000004192a007388 */ /* 0x000fe80000000800 */
[----:B------:R-:W-:Y:S04]  /*03a0*/  STS [R42+0x8], R26 ;  /* 0x0000081a2a007388 */ /* 0x000fe80000000800 */
[----:B------:R-:W-:Y:S01]  /*03b0*/  STS [R42+0xc], R27 ;  /* 0x00000c1b2a007388 */ /* 0x000fe20000000800 */
[----:B------:R-:W-:Y:S06]  /*03c0*/  BAR.SYNC.DEFER_BLOCKING 0x0 ;  /* 0x0000000000007b1d */ /* 0x000fec0000010000 */
[----:B------:R-:W2:Y:S04]  /*03d0*/  @!P0 LDG.E.EL.128 R8, desc[UR6][R18.64] ;  /* 0x0000000612088981 */ /* 0x000ea8000c2e1d00 */
[----:B------:R1:W3:Y:S01]  /*03e0*/  @!P0 LDG.E.EL.128 R12, desc[UR6][R16.64] ;  /* 0x00000006100c8981 */ /* 0x0002e2000c2e1d00 */
[----:B------:R-:W-:-:S03]  /*03f0*/  LOP3.LUT R43, R5, 0x7f, R3, 0xf8, !PT ;  /* 0x0000007f052b7812 */ /* 0x000fc600078ef803 */
[----:B------:R-:W-:Y:S01]  /*0400*/  LDS R40, [R39] ;  /* 0x0000000027287984 */ /* 0x000fe20000000800 */
[----:B------:R-:W-:-:S03]  /*0410*/  ISETP.GE.AND P1, PT, R43, 0x60, PT ;  /* 0x000000602b00780c */ /* 0x000fc60003f26270 */
[----:B------:R-:W4:Y:S01]  /*0420*/  LDS R34, [R39+0x204] ;  /* 0x0002040027227984 */ /* 0x000f220000000800 */
[----:B-1----:R-:W1:Y:S03]  /*0430*/  LDC.64 R16, c[0x0][0x218] ;  /* 0x00008600ff107b82 */ /* 0x002e660000000a00 */
[----:B------:R-:W5:Y:S01]  /*0440*/  LDS R36, [R39+0x408] ;  /* 0x0004080027247984 */ /* 0x000f620000000800 */
[----:B-1----:R-:W-:-:S03]  /*0450*/  IMAD.WIDE R18, R43, 0x4, R16 ;  /* 0x000000042b127825 */ /* 0x002fc600078e0210 */
[----:B------:R-:W1:Y:S04]  /*0460*/  LDS R16, [R39+0x60c] ;  /* 0x00060c0027107984 */ /* 0x000e680000000800 */
[----:B------:R0:W4:Y:S01]  /*0470*/  @!P1 LDG.E.EL R41, desc[UR6][R18.64] ;  /* 0x0000000612299981 */ /* 0x000122000c2e1900 */
[----:B------:R-:W-:Y:S01]  /*0480*/  IMAD.WIDE R32, R43, 0x4, R32 ;  /* 0x000000042b207825 */ /* 0x000fe200078e0220 */
[----:B------:R-:W-:Y:S06]  /*0490*/  BAR.SYNC.DEFER_BLOCKING 0x0 ;  /* 0x0000000000007b1d */ /* 0x000fec0000010000 */
[----:B--2---:R-:W-:Y:S04]  /*04a0*/  STS [R45], R8 ;  /* 0x000000082d007388 */ /* 0x004fe80000000800 */
[----:B------:R2:W-:Y:S04]  /*04b0*/  STS [R42+0x4], R9 ;  /* 0x000004092a007388 */ /* 0x0005e80000000800 */
[----:B------:R-:W-:Y:S04]  /*04c0*/  STS [R42+0x8], R10 ;  /* 0x0000080a2a007388 */ /* 0x000fe80000000800 */
[----:B------:R0:W-:Y:S01]  /*04d0*/  STS [R42+0xc], R11 ;  /* 0x00000c0b2a007388 */ /* 0x0001e20000000800 */
[----:B--2---:R-:W2:Y:S08]  /*04e0*/  LDC.64 R8, c[0x0][0x228] ;  /* 0x00008a00ff087b82 */ /* 0x004eb00000000a00 */
[----:B------:R-:W-:Y:S08]  /*04f0*/  BAR.SYNC.DEFER_BLOCKING 0x0 ;  /* 0x0000000000007b1d */ /* 0x000ff00000010000 */
[----:B0-----:R-:W0:Y:S01]  /*0500*/  LDC.64 R10, c[0x0][0x238] ;  /* 0x00008e00ff0a7b82 */ /* 0x001e220000000a00 */
[----:B------:R-:W-:Y:S04]  /*0510*/  LDS R37, [R39] ;  /* 0x0000000027257984 */ /* 0x000fe80000000800 */
[----:B------:R-:W0:Y:S04]  /*0520*/  LDS R17, [R39+0x204] ;  /* 0x0002040027117984 */ /* 0x000e280000000800 */
[----:B------:R-:W-:Y:S04]  /*0530*/  LDS R18, [R39+0x408] ;  /* 0x0004080027127984 */ /* 0x000fe80000000800 */
[----:B------:R-:W1:Y:S01]  /*0540*/  LDS R19, [R39+0x60c] ;  /* 0x00060c0027137984 */ /* 0x000e620000000800 */
[----:B------:R-:W-:Y:S06]  /*0550*/  BAR.SYNC.DEFER_BLOCKING 0x0 ;  /* 0x0000000000007b1d */ /* 0x000fec0000010000 */
[----:B---3--:R3:W-:Y:S04]  /*0560*/  STS [R45], R12 ;  /* 0x0000000c2d007388 */ /* 0x0087e80000000800 */
[----:B------:R0:W-:Y:S04]  /*0570*/  STS [R42+0x4], R13 ;  /* 0x0000040d2a007388 */ /* 0x0001e80000000800 */
[----:B------:R0:W-:Y:S01]  /*0580*/  STS [R42+0x8], R14 ;  /* 0x0000080e2a007388 */ /* 0x0001e20000000800 */
[----:B---3--:R-:W-:-:S03]  /*0590*/  CS2R R44, SRZ ;  /* 0x00000000002c7805 */ /* 0x008fc6000001ff00 */
[----:B------:R3:W-:Y:S01]  /*05a0*/  STS [R42+0xc], R15 ;  /* 0x00000c0f2a007388 */ /* 0x0007e20000000800 */
[----:B------:R-:W-:Y:S06]  /*05b0*/  BAR.SYNC.DEFER_BLOCKING 0x0 ;  /* 0x0000000000007b1d */ /* 0x000fec0000010000 */
[----:B------:R2:W5:Y:S02]  /*05c0*/  @!P1 LDG.E.EL R44, desc[UR6][R32.64] ;  /* 0x00000006202c9981 */ /* 0x000564000c2e1900 */
[C---:B--2---:R-:W-:Y:S02]  /*05d0*/  IMAD.WIDE R32, R43.reuse, 0x4, R8 ;  /* 0x000000042b207825 */ /* 0x044fe400078e0208 */
[----:B------:R-:W2:Y:S03]  /*05e0*/  LDC.64 R8, c[0x0][0x240] ;  /* 0x00009000ff087b82 */ /* 0x000ea60000000a00 */
[----:B------:R1:W5:Y:S01]  /*05f0*/  @!P1 LDG.E.EL R45, desc[UR6][R32.64] ;  /* 0x00000006202d9981 */ /* 0x000362000c2e1900 */
[----:B0-----:R-:W-:Y:S01]  /*0600*/  CS2R R12, SRZ ;  /* 0x00000000000c7805 */ /* 0x001fe2000001ff00 */
[----:B------:R-:W-:-:S05]  /*0610*/  IMAD.WIDE R10, R43, 0x4, R10 ;  /* 0x000000042b0a7825 */ /* 0x000fca00078e020a */
[----:B------:R-:W5:Y:S01]  /*0620*/  @!P1 LDG.E.EL R12, desc[UR6][R10.64] ;  /* 0x000000060a0c9981 */ /* 0x000f62000c2e1900 */
[----:B--2---:R-:W-:-:S04]  /*0630*/  IMAD.WIDE R8, R43, 0x4, R8 ;  /* 0x000000042b087825 */ /* 0x004fc800078e0208 */
[--C-:B----4-:R-:W-:Y:S01]  /*0640*/  FADD R38, R38, R41.reuse ;  /* 0x0000002926267221 */ /* 0x110fe20000000000 */
[--C-:B------:R-:W-:Y:S01]  /*0650*/  FADD R34, R34, R41.reuse ;  /* 0x0000002922227221 */ /* 0x100fe20000000000 */
[--C-:B------:R-:W-:Y:S01]  /*0660*/  FADD R14, R30, R41.reuse ;  /* 0x000000291e0e7221 */ /* 0x100fe20000000000 */
[----:B---3--:R-:W-:Y:S01]  /*0670*/  IMAD.MOV.U32 R15, RZ, RZ, 0x3e800000 ;  /* 0x3e800000ff0f7424 */ /* 0x008fe200078e00ff */
[----:B------:R0:W2:Y:S01]  /*0680*/  @!P1 LDG.E.EL R13, desc[UR6][R8.64] ;  /* 0x00000006080d9981 */ /* 0x0000a2000c2e1900 */
[--C-:B-----5:R-:W-:Y:S01]  /*0690*/  FADD R36, R36, R41.reuse ;  /* 0x0000002924247221 */ /* 0x120fe20000000000 */
[--C-:B-1----:R-:W-:Y:S01]  /*06a0*/  FADD R32, R16, R41.reuse ;  /* 0x0000002910207221 */ /* 0x102fe20000000000 */
[--C-:B------:R-:W-:Y:S01]  /*06b0*/  FADD R30, R31, R41.reuse ;  /* 0x000000291f1e7221 */ /* 0x100fe20000000000 */
[----:B------:R-:W-:Y:S01]  /*06c0*/  LDS R33, [R39] ;  /* 0x0000000027217984 */ /* 0x000fe20000000800 */
[--C-:B0-----:R-:W-:Y:S01]  /*06d0*/  FADD R8, R35, R41.reuse ;  /* 0x0000002923087221 */ /* 0x101fe20000000000 */
[----:B------:R-:W-:Y:S01]  /*06e0*/  FADD R40, R40, R41 ;  /* 0x0000002928287221 */ /* 0x000fe20000000000 */
[----:B------:R-:W-:-:S04]  /*06f0*/  FADD R44, R44, 9.9999997473787516356e-06 ;  /* 0x3727c5ac2c2c7421 */ /* 0x000fc80000000000 */
[----:B------:R-:W0:Y:S02]  /*0700*/  MUFU.SQRT R42, R44 ;  /* 0x0000002c002a7308 */ /* 0x000e240000002000 */
[C---:B0-----:R-:W-:Y:S02]  /*0710*/  FSETP.GT.AND P1, PT, R42.reuse, 8.50705917302346158658e+37, PT ;  /* 0x7e8000002a00780b */ /* 0x041fe40003f24000 */
[----:B------:R-:W-:-:S11]  /*0720*/  FSETP.GEU.AND P2, PT, R42, 1.175494350822287508e-38, PT ;  /* 0x008000002a00780b */ /* 0x000fd60003f4e000 */
[----:B------:R-:W-:-:S04]  /*0730*/  @P1 FMUL R42, R42, 0.25 ;  /* 0x3e8000002a2a1820 */ /* 0x000fc80000400000 */
[----:B------:R-:W-:-:S04]  /*0740*/  @!P2 FMUL R42, R42, 16777216 ;  /* 0x4b8000002a2aa820 */ /* 0x000fc80000400000 */
[----:B------:R-:W0:Y:S01]  /*0750*/  MUFU.RCP R10, R42 ;  /* 0x0000002a000a7308 */ /* 0x000e220000001000 */
[----:B------:R-:W-:Y:S01]  /*0760*/  FSEL R15, R15, 1, P1 ;  /* 0x3f8000000f0f7808 */ /* 0x000fe20000800000 */
[--C-:B------:R-:W-:Y:S01]  /*0770*/  FADD R16, R38, -R45.reuse ;  /* 0x8000002d26107221 */ /* 0x100fe20000000000 */
[----:B------:R-:W-:-:S03]  /*0780*/  FADD R38, R34, -R45 ;  /* 0x8000002d22267221 */ /* 0x000fc60000000000 */
[----:B------:R-:W-:Y:S01]  /*0790*/  @!P2 FMUL R15, R15, 16777216 ;  /* 0x4b8000000f0fa820 */ /* 0x000fe20000400000 */
[--C-:B------:R-:W-:Y:S01]  /*07a0*/  FADD R34, R36, -R45.reuse ;  /* 0x8000002d24227221 */ /* 0x100fe20000000000 */
[--C-:B------:R-:W-:Y:S01]  /*07b0*/  FADD R31, R14, -R45.reuse ;  /* 0x8000002d0e1f7221 */ /* 0x100fe20000000000 */
[----:B------:R-:W-:Y:S01]  /*07c0*/  FADD R36, R32, -R45 ;  /* 0x8000002d20247221 */ /* 0x000fe20000000000 */
[----:B------:R-:W-:Y:S04]  /*07d0*/  LDS R14, [R39+0x408] ;  /* 0x00040800270e7984 */ /* 0x000fe80000000800 */
[----:B------:R-:W-:Y:S01]  /*07e0*/  LDS R32, [R39+0x204] ;  /* 0x0002040027207984 */ /* 0x000fe20000000800 */
[----:B0-----:R-:W-:-:S03]  /*07f0*/  FMUL R35, R10, R15 ;  /* 0x0000000f0a237220 */ /* 0x001fc60000400000 */
[----:B------:R-:W-:Y:S01]  /*0800*/  LDS R15, [R39+0x60c] ;  /* 0x00060c00270f7984 */ /* 0x000fe20000000800 */
[----:B------:R-:W-:Y:S01]  /*0810*/  BAR.SYNC.DEFER_BLOCKING 0x0 ;  /* 0x0000000000007b1d */ /* 0x000fe20000010000 */
[----:B------:R-:W-:Y:S01]  /*0820*/  LOP3.LUT R10, R0, 0x7c, RZ, 0xc0, !PT ;  /* 0x0000007c000a7812 */ /* 0x000fe200078ec0ff */
[--C-:B------:R-:W-:Y:S01]  /*0830*/  FADD R8, R8, -R45.reuse ;  /* 0x8000002d08087221 */ /* 0x100fe20000000000 */
[--C-:B------:R-:W-:Y:S02]  /*0840*/  FADD R9, R40, -R45.reuse ;  /* 0x8000002d28097221 */ /* 0x100fe40000000000 */
[----:B------:R-:W-:Y:S01]  /*0850*/  LEA R10, R10, UR4, 0x2 ;  /* 0x000000040a0a7c11 */ /* 0x000fe2000f8e10ff */
[----:B------:R0:W-:Y:S01]  /*0860*/  STS [R39], R41 ;  /* 0x0000002927007388 */ /* 0x0001e20000000800 */
[C---:B------:R-:W-:Y:S01]  /*0870*/  FMUL R40, R35.reuse, R9 ;  /* 0x0000000923287220 */ /* 0x040fe20000400000 */
[C---:B------:R-:W-:Y:S01]  /*0880*/  FMUL R43, R35.reuse, R8 ;  /* 0x00000008232b7220 */ /* 0x040fe20000400000 */
[----:B------:R-:W-:Y:S01]  /*0890*/  BAR.SYNC.DEFER_BLOCKING 0x0 ;  /* 0x0000000000007b1d */ /* 0x000fe20000010000 */
[----:B------:R-:W-:Y:S01]  /*08a0*/  FADD R30, R30, -R45 ;  /* 0x8000002d1e1e7221 */ /* 0x000fe20000000000 */
[----:B------:R-:W-:-:S03]  /*08b0*/  FMUL R44, R35, R16 ;  /* 0x00000010232c7220 */ /* 0x000fc60000400000 */
[C---:B------:R-:W-:Y:S01]  /*08c0*/  FMUL R42, R35.reuse, R30 ;  /* 0x0000001e232a7220 */ /* 0x040fe20000400000 */
[C---:B------:R-:W-:Y:S01]  /*08d0*/  FMUL R30, R35.reuse, R31 ;  /* 0x0000001f231e7220 */ /* 0x040fe20000400000 */
[--C-:B--2---:R-:W-:Y:S01]  /*08e0*/  FFMA R31, R44, R12, R13.reuse ;  /* 0x0000000c2c1f7223 */ /* 0x104fe2000000000d */
[----:B------:R-:W1:Y:S01]  /*08f0*/  LDS.128 R8, [R10] ;  /* 0x000000000a087984 */ /* 0x000e620000000c00 */
[C---:B------:R-:W-:Y:S01]  /*0900*/  FMUL R34, R35.reuse, R34 ;  /* 0x0000002223227220 */ /* 0x040fe20000400000 */
[C---:B------:R-:W-:Y:S01]  /*0910*/  FMUL R36, R35.reuse, R36 ;  /* 0x0000002423247220 */ /* 0x040fe20000400000 */
[----:B------:R-:W-:Y:S01]  /*0920*/  FMUL R38, R35, R38 ;  /* 0x0000002623267220 */ /* 0x000fe20000400000 */
[-CC-:B------:R-:W-:Y:S01]  /*0930*/  FFMA R35, R30, R12.reuse, R13.reuse ;  /* 0x0000000c1e237223 */ /* 0x180fe2000000000d */
[-CC-:B------:R-:W-:Y:S01]  /*0940*/  FFMA R16, R43, R12.reuse, R13.reuse ;  /* 0x0000000c2b107223 */ /* 0x180fe2000000000d */
[----:B------:R-:W-:Y:S01]  /*0950*/  SHF.L.U32 R30, R3, 0x3, RZ ;  /* 0x00000003031e7819 */ /* 0x000fe200000006ff */
[-CC-:B0-----:R-:W-:Y:S01]  /*0960*/  FFMA R41, R34, R12.reuse, R13.reuse ;  /* 0x0000000c22297223 */ /* 0x181fe2000000000d */
[----:B------:R-:W-:Y:S01]  /*0970*/  FSETP.GEU.AND P1, PT, R31, RZ, PT ;  /* 0x000000ff1f00720b */ /* 0x000fe20003f2e000 */
[-CC-:B------:R-:W-:Y:S01]  /*0980*/  FFMA R39, R42, R12.reuse, R13.reuse ;  /* 0x0000000c2a277223 */ /* 0x180fe2000000000d */
[-CC-:B------:R-:W-:Y:S01]  /*0990*/  FFMA R40, R40, R12.reuse, R13.reuse ;  /* 0x0000000c28287223 */ /* 0x180fe2000000000d */
[-CC-:B------:R-:W-:Y:S01]  /*09a0*/  FFMA R38, R38, R12.reuse, R13.reuse ;  /* 0x0000000c26267223 */ /* 0x180fe2000000000d */
[----:B------:R-:W-:Y:S01]  /*09b0*/  FFMA R34, R36, R12, R13 ;  /* 0x0000000c24227223 */ /* 0x000fe2000000000d */
[----:B------:R-:W-:-:S02]  /*09c0*/  LOP3.LUT R13, R30, 0x3f8, RZ, 0xc0, !PT ;  /* 0x000003f81e0d7812 */ /* 0x000fc400078ec0ff */
[----:B------:R-:W-:Y:S02]  /*09d0*/  FSEL R12, R31, RZ, P1 ;  /* 0x000000ff1f0c7208 */ /* 0x000fe40000800000 */
[C---:B------:R-:W-:Y:S02]  /*09e0*/  FSETP.GEU.AND P2, PT, R16.reuse, RZ, PT ;  /* 0x000000ff1000720b */ /* 0x040fe40003f4e000 */
[----:B------:R-:W-:Y:S02]  /*09f0*/  FSETP.GEU.AND P1, PT, R41, RZ, PT ;  /* 0x000000ff2900720b */ /* 0x000fe40003f2e000 */
[----:B------:R-:W-:Y:S02]  /*0a00*/  LEA R36, R13, UR4, 0x1 ;  /* 0x000000040d247c11 */ /* 0x000fe4000f8e08ff */
[----:B------:R-:W-:Y:S02]  /*0a10*/  FSEL R16, R16, RZ, P2 ;  /* 0x000000ff10107208 */ /* 0x000fe40001000000 */
[----:B------:R-:W-:-:S02]  /*0a20*/  FSETP.GEU.AND P4, PT, R35, RZ, PT ;  /* 0x000000ff2300720b */ /* 0x000fc40003f8e000 */
[----:B------:R-:W-:Y:S02]  /*0a30*/  FSEL R41, R41, RZ, P1 ;  /* 0x000000ff29297208 */ /* 0x000fe40000800000 */
[----:B------:R-:W-:Y:S02]  /*0a40*/  FSETP.GEU.AND P5, PT, R39, RZ, PT ;  /* 0x000000ff2700720b */ /* 0x000fe40003fae000 */
[----:B------:R-:W-:Y:S02]  /*0a50*/  FSETP.GEU.AND P3, PT, R40, RZ, PT ;  /* 0x000000ff2800720b */ /* 0x000fe40003f6e000 */
[----:B------:R-:W-:Y:S02]  /*0a60*/  FSETP.GEU.AND P2, PT, R38, RZ, PT ;  /* 0x000000ff2600720b */ /* 0x000fe40003f4e000 */
[----:B------:R-:W-:Y:S01]  /*0a70*/  FSETP.GEU.AND P1, PT, R34, RZ, PT ;  /* 0x000000ff2200720b */ /* 0x000fe20003f2e000 */
[----:B------:R-:W-:Y:S01]  /*0a80*/  FADD R17, R17, R12 ;  /* 0x0000000c11117221 */ /* 0x000fe20000000000 */
[----:B------:R-:W-:Y:S01]  /*0a90*/  IMAD R31, R13, 0x4, R36 ;  /* 0x000000040d1f7824 */ /* 0x000fe200078e0224 */
[----:B------:R-:W-:-:S02]  /*0aa0*/  FSEL R12, R35, RZ, P4 ;  /* 0x000000ff230c7208 */ /* 0x000fc40002000000 */
[----:B------:R-:W-:Y:S02]  /*0ab0*/  FSEL R39, R39, RZ, P5 ;  /* 0x000000ff27277208 */ /* 0x000fe40002800000 */
[----:B------:R-:W-:Y:S02]  /*0ac0*/  FSEL R40, R40, RZ, P3 ;  /* 0x000000ff28287208 */ /* 0x000fe40001800000 */
[----:B------:R-:W-:Y:S02]  /*0ad0*/  FSEL R13, R38, RZ, P2 ;  /* 0x000000ff260d7208 */ /* 0x000fe40001000000 */
[----:B------:R-:W-:Y:S01]  /*0ae0*/  FSEL R34, R34, RZ, P1 ;  /* 0x000000ff22227208 */ /* 0x000fe20000800000 */
[----:B------:R-:W-:Y:S01]  /*0af0*/  FADD R19, R19, R12 ;  /* 0x0000000c13137221 */ /* 0x000fe20000000000 */
[----:B-1----:R-:W-:Y:S01]  /*0b00*/  FADD R23, R11, R23 ;  /* 0x000000170b177221 */ /* 0x002fe20000000000 */
[----:B------:R-:W-:Y:S01]  /*0b10*/  FADD R22, R10, R22 ;  /* 0x000000160a167221 */ /* 0x000fe20000000000 */
[----:B------:R-:W-:Y:S01]  /*0b20*/  FADD R21, R9, R21 ;  /* 0x0000001509157221 */ /* 0x000fe20000000000 */
[----:B------:R-:W-:Y:S01]  /*0b30*/  FADD R20, R8, R20 ;  /* 0x0000001408147221 */ /* 0x000fe20000000000 */
[----:B------:R-:W-:Y:S01]  /*0b40*/  BAR.SYNC.DEFER_BLOCKING 0x0 ;  /* 0x0000000000007b1d */ /* 0x000fe20000010000 */
[----:B------:R-:W-:Y:S01]  /*0b50*/  FADD R16, R37, R16 ;  /* 0x0000001025107221 */ /* 0x000fe20000000000 */
        /* <DEDUP_REMOVED lines=9> */
[----:B------:R-:W-:Y:S01]  /*0bf0*/  LOP3.LUT R9, R30, 0x3f0, RZ, 0xc0, !PT ;  /* 0x000003f01e097812 */ /* 0x000fe200078ec0ff */
[----:B------:R0:W-:Y:S04]  /*0c00*/  @!P0 STG.E.128 desc[UR6][R6.64], R20 ;  /* 0x0000001406008986 */ /* 0x0001e8000c101d06 */
[----:B------:R-:W-:Y:S04]  /*0c10*/  @!P0 STG.E.128 desc[UR6][R28.64], R24 ;  /* 0x000000181c008986 */ /* 0x000fe8000c101d06 */
[----:B------:R-:W-:Y:S04]  /*0c20*/  STS.128 [R31], R16 ;  /* 0x000000101f007388 */ /* 0x000fe80000000c00 */
[----:B------:R-:W-:Y:S01]  /*0c30*/  STS.128 [R31+0x10], R12 ;  /* 0x0000100c1f007388 */ /* 0x000fe20000000c00 */
[----:B------:R-:W-:-:S04]  /*0c40*/  IADD3 R9, R9, UR4, RZ ;  /* 0x0000000409097c10 */ /* 0x000fc8000fffe0ff */
[----:B------:R-:W-:Y:S01]  /*0c50*/  LEA R9, R2, R9, 0x2 ;  /* 0x0000000902097211 */ /* 0x000fe200078e10ff */
[----:B------:R-:W-:Y:S01]  /*0c60*/  BAR.SYNC.DEFER_BLOCKING 0x0 ;  /* 0x0000000000007b1d */ /* 0x000fe20000010000 */
[----:B------:R-:W-:Y:S01]  /*0c70*/  IMAD.SHL.U32 R33, R4, 0x8, RZ ;  /* 0x0000000804217824 */ /* 0x000fe200078e00ff */
[----:B------:R-:W-:-:S04]  /*0c80*/  SHF.R.S32.HI R4, RZ, 0x1c, R4 ;  /* 0x0000001cff047819 */ /* 0x000fc80000011404 */
[----:B------:R-:W-:Y:S02]  /*0c90*/  LOP3.LUT R0, R33, 0x4, R0, 0xf8, !PT ;  /* 0x0000000421007812 */ /* 0x000fe400078ef800 */
[----:B0-----:R-:W0:Y:S01]  /*0ca0*/  LDC.64 R6, c[0x0][0x248] ;  /* 0x00009200ff067b82 */ /* 0x001e220000000a00 */
[----:B------:R-:W-:Y:S02]  /*0cb0*/  SGXT R33, R4, 0x1 ;  /* 0x000000010421781a */ /* 0x000fe40000000200 */
[----:B------:R-:W-:Y:S02]  /*0cc0*/  SHF.R.U32.HI R4, RZ, 0x1, R3 ;  /* 0x00000001ff047819 */ /* 0x000fe40000011603 */
[----:B------:R-:W-:Y:S01]  /*0cd0*/  LEA.HI R33, R33, R0, RZ, 0xc ;  /* 0x0000000021217211 */ /* 0x000fe200078f60ff */
[----:B------:R-:W1:Y:S03]  /*0ce0*/  LDS.128 R8, [R9] ;  /* 0x0000000009087984 */ /* 0x000e660000000c00 */
[----:B------:R-:W-:-:S02]  /*0cf0*/  LOP3.LUT R21, R33, 0xfffff000, RZ, 0xc0, !PT ;  /* 0xfffff00021157812 */ /* 0x000fc400078ec0ff */
[----:B------:R-:W-:Y:S02]  /*0d00*/  SGXT.U32 R4, R4, 0x6 ;  /* 0x000000060404781a */ /* 0x000fe40000000000 */
[----:B------:R-:W-:Y:S02]  /*0d10*/  IADD3 R0, R0, -R21, RZ ;  /* 0x8000001500007210 */ /* 0x000fe40007ffe0ff */
[----:B------:R-:W-:Y:S02]  /*0d20*/  SHF.R.S32.HI R33, RZ, 0xc, R33 ;  /* 0x0000000cff217819 */ /* 0x000fe40000011421 */
[----:B------:R-:W-:-:S03]  /*0d30*/  LOP3.LUT R4, R4, R5, RZ, 0xfc, !PT ;  /* 0x0000000504047212 */ /* 0x000fc600078efcff */
[----:B------:R-:W-:Y:S01]  /*0d40*/  IMAD R33, R33, 0x60000, R0 ;  /* 0x0006000021217824 */ /* 0x000fe200078e0200 */
[C---:B------:R-:W-:Y:S02]  /*0d50*/  LOP3.LUT R0, R4.reuse, 0x40, RZ, 0xfc, !PT ;  /* 0x0000004004007812 */ /* 0x040fe400078efcff */
[----:B------:R-:W-:Y:S02]  /*0d60*/  ISETP.GE.AND P1, PT, R4, 0x60, PT ;  /* 0x000000600400780c */ /* 0x000fe40003f26270 */
[----:B------:R-:W-:Y:S02]  /*0d70*/  ISETP.GE.AND P0, PT, R0, 0x60, PT ;  /* 0x000000600000780c */ /* 0x000fe40003f06270 */
[----:B------:R-:W-:Y:S02]  /*0d80*/  LOP3.LUT R30, R30, 0x400, RZ, 0xfc, !PT ;  /* 0x000004001e1e7812 */ /* 0x000fe400078efcff */
[----:B------:R-:W-:Y:S02]  /*0d90*/  LEA R5, R4, R33, 0xc ;  /* 0x0000002104057211 */ /* 0x000fe400078e60ff */
[----:B------:R-:W-:-:S03]  /*0da0*/  LOP3.LUT R30, R30, 0x7f0, RZ, 0xc0, !PT ;  /* 0x000007f01e1e7812 */ /* 0x000fc600078ec0ff */
[----:B0-----:R-:W-:-:S04]  /*0db0*/  IMAD.WIDE R4, R5, 0x4, R6 ;  /* 0x0000000405047825 */ /* 0x001fc800078e0206 */
[----:B------:R-:W-:-:S05]  /*0dc0*/  VIADD R3, R30, UR4 ;  /* 0x000000041e037c36 */ /* 0x000fca0008000000 */
[----:B------:R-:W-:Y:S01]  /*0dd0*/  LEA R3, R2, R3, 0x2 ;  /* 0x0000000302037211 */ /* 0x000fe200078e10ff */
[----:B-1----:R0:W-:Y:S02]  /*0de0*/  @!P1 STG.E.128 desc[UR6][R4.64], R8 ;  /* 0x0000000804009986 */ /* 0x0021e4000c101d06 */
[----:B0-----:R-:W-:Y:S05]  /*0df0*/  @P0 EXIT ;  /* 0x000000000000094d */ /* 0x001fea0003800000 */
[----:B0-----:R-:W0:Y:S01]  /*0e00*/  LDS.128 R8, [R3+0x800] ;  /* 0x0008000003087984 */ /* 0x001e220000000c00 */
[----:B------:R-:W-:-:S05]  /*0e10*/  LEA R33, R0, R33, 0xc ;  /* 0x0000002100217211 */ /* 0x000fca00078e60ff */
[----:B------:R-:W-:-:S05]  /*0e20*/  IMAD.WIDE R6, R33, 0x4, R6 ;  /* 0x0000000421067825 */ /* 0x000fca00078e0206 */
[----:B0-----:R-:W-:Y:S01]  /*0e30*/  STG.E.128 desc[UR6][R6.64], R8 ;  /* 0x0000000806007986 */ /* 0x001fe2000c101d06 */
[----:B------:R-:W-:Y:S05]  /*0e40*/  EXIT ;  /* 0x000000000000794d */ /* 0x000fea0003800000 */
.L_x_0:
[----:B------:R-:W-:-:S00]  /*0e50*/  BRA `(.L_x_0) ;  /* 0xfffffffc00fc7947 */ /* 0x000fc0000383ffff */
[----:B------:R-:W-:-:S00]  /*0e60*/  NOP ;  /* 0x0000000000007918 */ /* 0x000fc00000000000 */
        /* <DEDUP_REMOVED lines=9> */
.L_x_1:


//--------------------- .nv.global.init           --------------------------
	.section	.nv.global.init,"aw",@progbits
.nv.global.init:
	.type		_$_str,@object
	.size		_$_str,(_$_str_$_2 - _$_str)
_$_str:
        /*0000*/ 	.byte	0x5f, 0x5f, 0x43, 0x55, 0x44, 0x41, 0x5f, 0x46, 0x54, 0x5a, 0x00
	.type		_$_str_$_2,@object
	.size		_$_str_$_2,(.L_1 - _$_str_$_2)
_$_str_$_2:
        /*000b*/ 	.byte	0x5f, 0x5f, 0x43, 0x55, 0x44, 0x41, 0x5f, 0x50, 0x52, 0x45, 0x43, 0x5f, 0x53, 0x51, 0x52, 0x54
        /*001b*/ 	.byte	0x00
.L_1:


//--------------------- .nv.shared.triton_poi_fused__native_batch_norm_legit_no_training_add_convolution_relu_9 --------------------------
	.section	.nv.shared.triton_poi_fused__native_batch_norm_legit_no_training_add_convolution_relu_9,"aw",@nobits
	.sectionflags	@""
	.align	16
	.zero		1024


//--------------------- .nv.constant0.triton_poi_fused__native_batch_norm_legit_no_training_add_convolution_relu_9 --------------------------
	.section	.nv.constant0.triton_poi_fused__native_batch_norm_legit_no_training_add_convolution_relu_9,"a",@progbits
	.sectionflags	@""
	.align	4
.nv.constant0.triton_poi_fused__native_batch_norm_legit_no_training_add_convolution_relu_9:
	.zero		600
